	.version 2.1
	.target sm_20
	// compiled with /usr/local/cuda3.1/cuda/open64/lib//be
	// nvopencc 3.1 built on 2010-06-07

	//-----------------------------------------------------------
	// Compiling /tmp/tmpxft_00001d38_00000000-7_binomialOptions_SM10.cpp3.i (/tmp/ccBI#.B5BDGP)
	//-----------------------------------------------------------

	//-----------------------------------------------------------
	// Options:
	//-----------------------------------------------------------
	//  Target:ptx, ISA:sm_20, Endian:little, Pointer Size:64
	//  -O3	(Optimization level)
	//  -g0	(Debug level)
	//  -m2	(Report advisories)
	//-----------------------------------------------------------

	.file	1	"<command-line>"
	.file	2	"/tmp/tmpxft_00001d38_00000000-6_binomialOptions_SM10.cudafe2.gpu"
	.file	3	"/home/andrew/repositories/gpuocelot/tests/cuda2.2/tests/binomialOptions/binomialOptions_kernel.cuh"
	.file	4	"/usr/lib/gcc/x86_64-linux-gnu/4.4.3/include/stddef.h"
	.file	5	"/usr/local/cuda3.1/cuda/bin/../include/crt/device_runtime.h"
	.file	6	"/usr/local/cuda3.1/cuda/bin/../include/host_defines.h"
	.file	7	"/usr/local/cuda3.1/cuda/bin/../include/builtin_types.h"
	.file	8	"/usr/local/cuda3.1/cuda/bin/../include/device_types.h"
	.file	9	"/usr/local/cuda3.1/cuda/bin/../include/driver_types.h"
	.file	10	"/usr/local/cuda3.1/cuda/bin/../include/surface_types.h"
	.file	11	"/usr/local/cuda3.1/cuda/bin/../include/texture_types.h"
	.file	12	"/usr/local/cuda3.1/cuda/bin/../include/vector_types.h"
	.file	13	"/usr/local/cuda3.1/cuda/bin/../include/device_launch_parameters.h"
	.file	14	"/usr/local/cuda3.1/cuda/bin/../include/crt/storage_class.h"
	.file	15	"/usr/include/bits/types.h"
	.file	16	"/usr/include/time.h"
	.file	17	"/home/andrew/repositories/gpuocelot/tests/cuda2.2/tests/binomialOptions/realtype.h"
	.file	18	"/usr/local/cuda3.1/cuda/bin/../include/common_functions.h"
	.file	19	"/usr/local/cuda3.1/cuda/bin/../include/math_functions.h"
	.file	20	"/usr/local/cuda3.1/cuda/bin/../include/math_constants.h"
	.file	21	"/usr/local/cuda3.1/cuda/bin/../include/device_functions.h"
	.file	22	"/usr/local/cuda3.1/cuda/bin/../include/sm_11_atomic_functions.h"
	.file	23	"/usr/local/cuda3.1/cuda/bin/../include/sm_12_atomic_functions.h"
	.file	24	"/usr/local/cuda3.1/cuda/bin/../include/sm_13_double_functions.h"
	.file	25	"/usr/local/cuda3.1/cuda/bin/../include/sm_20_atomic_functions.h"
	.file	26	"/usr/local/cuda3.1/cuda/bin/../include/sm_20_intrinsics.h"
	.file	27	"/usr/local/cuda3.1/cuda/bin/../include/surface_functions.h"
	.file	28	"/usr/local/cuda3.1/cuda/bin/../include/texture_fetch_functions.h"
	.file	29	"/usr/local/cuda3.1/cuda/bin/../include/math_functions_dbl_ptx3.h"

	.const .align 4 .b8 d_OptionData[20480];
	.global .align 4 .b8 d_CallValue[4096];
	.global .align 4 .b8 d_CallBuffer[8454144];

	.entry _Z21binomialOptionsKernelv
	{
	.reg .u32 %r<43>;
	.reg .u64 %rd<40>;
	.reg .f32 %f<45>;
	.reg .pred %p<17>;
	.shared .align 4 .b8 __cuda___cuda_local_var_27008_34_callB8478720[1024];
	.shared .align 4 .b8 __cuda___cuda_local_var_27007_34_callA8479744[1024];
	.loc	3	1231	0
$LDWbegin__Z21binomialOptionsKernelv:
	.loc	3	108	0
	cvt.s32.u32 	%r1, %tid.x;
	mov.s32 	%r2, %r1;
	mov.u32 	%r3, %ctaid.x;
	mov.u32 	%r4, 2048;
	setp.gt.s32 	%p1, %r1, %r4;
	@%p1 bra 	$Lt_0_16898;
	mov.u64 	%rd1, d_CallBuffer;
	mov.s32 	%r5, 2304;
	sub.s32 	%r6, %r5, %r1;
	shr.s32 	%r7, %r6, 31;
	mov.s32 	%r8, 255;
	and.b32 	%r9, %r7, %r8;
	add.s32 	%r10, %r9, %r6;
	shr.s32 	%r11, %r10, 8;
	mul.lo.u32 	%r12, %r3, 2064;
	cvt.u64.u32 	%rd2, %r3;
	cvt.s64.s32 	%rd3, %r1;
	cvt.u64.u32 	%rd4, %r12;
	mul.wide.u32 	%rd5, %r3, 20;
	mul.wide.s32 	%rd6, %r1, 4;
	mul.wide.u32 	%rd7, %r12, 4;
	mov.u64 	%rd8, d_OptionData;
	add.u64 	%rd9, %rd5, %rd8;
	ld.const.f32 	%f1, [%rd9+4];
	ld.const.f32 	%f2, [%rd9+0];
	ld.const.f32 	%f3, [%rd9+8];
	add.s64 	%rd10, %rd7, %rd6;
	add.u64 	%rd11, %rd1, %rd10;
	mov.s32 	%r13, %r11;
$Lt_0_10754:
 //<loop> Loop body line 108, nesting depth: 1, estimated iterations: unknown
	.loc	3	109	0
	cvt.rn.f32.s32 	%f4, %r2;
	add.f32 	%f5, %f4, %f4;
	mov.f32 	%f6, 0fc5000000;     	// -2048
	add.f32 	%f7, %f5, %f6;
	mul.f32 	%f8, %f7, %f3;
	mov.f32 	%f9, 0f3fb8aa3b;     	// 1.4427
	mul.f32 	%f10, %f8, %f9;
	cvt.rzi.f32.f32 	%f11, %f10;
	mov.f32 	%f12, 0f7f800000;    	// ((1.0F)/(0.0F))
	mov.f32 	%f13, 0f00000000;    	// 0
	ex2.approx.f32 	%f14, %f11;
	mov.f32 	%f15, 0fb5bfbe8e;    	// -1.42861e-06
	mov.f32 	%f16, 0fbf317200;    	// -0.693146
	fma.rn.f32 	%f17, %f11, %f16, %f8;
	fma.rn.f32 	%f18, %f11, %f15, %f17;
	mov.f32 	%f19, 0f3fb8aa3b;    	// 1.4427
	mul.f32 	%f20, %f18, %f19;
	ex2.approx.f32 	%f21, %f20;
	mul.f32 	%f22, %f14, %f21;
	mov.f32 	%f23, 0fc2d20000;    	// -105
	setp.lt.f32 	%p2, %f8, %f23;
	selp.f32 	%f24, %f13, %f22, %p2;
	mov.f32 	%f25, 0f42d20000;    	// 105
	setp.gt.f32 	%p3, %f8, %f25;
	selp.f32 	%f26, %f12, %f24, %p3;
	mul.f32 	%f27, %f2, %f26;
	sub.f32 	%f28, %f27, %f1;
	mov.f32 	%f29, 0f00000000;    	// 0
	max.f32 	%f30, %f28, %f29;
	st.global.f32 	[%rd11+0], %f30;
	add.s32 	%r2, %r2, 256;
	add.u64 	%rd11, %rd11, 1024;
	mov.u32 	%r14, 2048;
	setp.le.s32 	%p4, %r2, %r14;
	@%p4 bra 	$Lt_0_10754;
	bra.uni 	$Lt_0_10242;
$Lt_0_16898:
	mul.lo.u32 	%r15, %r3, 2064;
	cvt.u64.u32 	%rd2, %r3;
	cvt.u64.u32 	%rd12, %r15;
	mul.wide.u32 	%rd13, %r3, 20;
	mul.wide.u32 	%rd7, %r15, 4;
	mov.u64 	%rd14, d_OptionData;
	add.u64 	%rd9, %rd13, %rd14;
	mov.u64 	%rd1, d_CallBuffer;
$Lt_0_10242:
	add.u64 	%rd15, %rd7, %rd1;
	ld.const.f32 	%f31, [%rd9+12];
	ld.const.f32 	%f32, [%rd9+16];
	mov.s32 	%r16, 2048;
	mov.u64 	%rd16, __cuda___cuda_local_var_27008_34_callB8478720;
	mov.u64 	%rd17, __cuda___cuda_local_var_27007_34_callA8479744;
$Lt_0_11778:
 //<loop> Loop body line 109, nesting depth: 1, iterations: 64
	mov.u32 	%r17, 0;
	setp.le.s32 	%p5, %r16, %r17;
	@%p5 bra 	$Lt_0_12034;
 //<loop> Part of loop body line 109, head labeled $Lt_0_11778
	add.s32 	%r18, %r16, 223;
	mov.s32 	%r19, 613566757;
	mov.s32 	%r20, 0;
	setp.lt.s32 	%p6, %r18, %r20;
	abs.s32 	%r21, %r18;
	mul.hi.u32 	%r22, %r21, %r19;
	sub.u32 	%r23, %r21, %r22;
	shr.u32 	%r24, %r23, 1;
	add.u32 	%r25, %r24, %r22;
	shr.s32 	%r26, %r25, 7;
	@%p6 sub.s32 	%r26, %r20, %r26;
	mov.s32 	%r27, %r26;
	mov.s32 	%r28, 0;
 //<loop> Part of loop body line 109, head labeled $Lt_0_11778
	mov.s32 	%r29, %r27;
$Lt_0_12546:
 //<loop> Loop body line 109, nesting depth: 2, estimated iterations: unknown
	.loc	3	120	0
	bar.sync 	0;
	sub.s32 	%r30, %r16, %r28;
	mov.s32 	%r31, 255;
	min.s32 	%r32, %r30, %r31;
	setp.lt.s32 	%p7, %r32, %r1;
	@%p7 bra 	$Lt_0_12802;
 //<loop> Part of loop body line 109, head labeled $Lt_0_12546
	.loc	3	122	0
	add.s32 	%r33, %r1, %r28;
	cvt.s64.s32 	%rd18, %r33;
	mul.wide.s32 	%rd19, %r33, 4;
	add.u64 	%rd20, %rd15, %rd19;
	ld.global.f32 	%f33, [%rd20+0];
	cvt.s64.s32 	%rd21, %r1;
	mul.wide.s32 	%rd22, %r1, 4;
	add.u64 	%rd23, %rd17, %rd22;
	st.shared.f32 	[%rd23+0], %f33;
$Lt_0_12802:
 //<loop> Part of loop body line 109, head labeled $Lt_0_12546
	.loc	3	125	0
	sub.s32 	%r34, %r32, 1;
	sub.s32 	%r35, %r32, 32;
	setp.gt.s32 	%p8, %r35, %r34;
	@%p8 bra 	$Lt_0_13314;
 //<loop> Part of loop body line 109, head labeled $Lt_0_12546
	sub.s32 	%r36, %r34, 1;
	sub.s32 	%r37, %r1, 1;
	sub.s32 	%r38, %r35, 1;
$Lt_0_13826:
 //<loop> Loop body line 125, nesting depth: 3, iterations: 16
	.loc	3	127	0
	bar.sync 	0;
	setp.lt.s32 	%p9, %r36, %r37;
	@%p9 bra 	$Lt_0_14082;
 //<loop> Part of loop body line 125, head labeled $Lt_0_13826
	.loc	3	129	0
	cvt.s64.s32 	%rd24, %r1;
	mul.wide.s32 	%rd6, %r1, 4;
	add.u64 	%rd25, %rd6, %rd17;
	ld.shared.f32 	%f34, [%rd25+4];
	mul.f32 	%f35, %f34, %f31;
	ld.shared.f32 	%f36, [%rd25+0];
	fma.rn.f32 	%f37, %f36, %f32, %f35;
	add.u64 	%rd26, %rd6, %rd16;
	st.shared.f32 	[%rd26+0], %f37;
$Lt_0_14082:
 //<loop> Part of loop body line 125, head labeled $Lt_0_13826
	.loc	3	133	0
	bar.sync 	0;
	setp.lt.s32 	%p10, %r36, %r1;
	@%p10 bra 	$Lt_0_14594;
 //<loop> Part of loop body line 125, head labeled $Lt_0_13826
	.loc	3	135	0
	cvt.s64.s32 	%rd27, %r1;
	mul.wide.s32 	%rd6, %r1, 4;
	add.u64 	%rd28, %rd6, %rd16;
	ld.shared.f32 	%f38, [%rd28+4];
	mul.f32 	%f39, %f38, %f31;
	ld.shared.f32 	%f40, [%rd28+0];
	fma.rn.f32 	%f41, %f40, %f32, %f39;
	add.u64 	%rd29, %rd6, %rd17;
	st.shared.f32 	[%rd29+0], %f41;
$Lt_0_14594:
 //<loop> Part of loop body line 125, head labeled $Lt_0_13826
	.loc	3	136	0
	sub.s32 	%r36, %r36, 2;
	setp.ge.s32 	%p11, %r36, %r38;
	@%p11 bra 	$Lt_0_13826;
$Lt_0_13314:
 //<loop> Part of loop body line 109, head labeled $Lt_0_12546
	.loc	3	140	0
	bar.sync 	0;
	setp.lt.s32 	%p12, %r35, %r1;
	@%p12 bra 	$Lt_0_15362;
 //<loop> Part of loop body line 109, head labeled $Lt_0_12546
	.loc	3	142	0
	cvt.s64.s32 	%rd30, %r1;
	mul.wide.s32 	%rd31, %r1, 4;
	add.u64 	%rd32, %rd17, %rd31;
	ld.shared.f32 	%f42, [%rd32+0];
	add.s32 	%r39, %r1, %r28;
	cvt.s64.s32 	%rd33, %r39;
	mul.wide.s32 	%rd34, %r39, 4;
	add.u64 	%rd35, %rd15, %rd34;
	st.global.f32 	[%rd35+0], %f42;
$Lt_0_15362:
 //<loop> Part of loop body line 109, head labeled $Lt_0_12546
	add.s32 	%r28, %r28, 224;
	setp.lt.s32 	%p13, %r28, %r16;
	@%p13 bra 	$Lt_0_12546;
$Lt_0_12034:
 //<loop> Part of loop body line 109, head labeled $Lt_0_11778
	sub.s32 	%r16, %r16, 32;
	mov.u32 	%r40, 0;
	setp.ne.s32 	%p14, %r16, %r40;
	@%p14 bra 	$Lt_0_11778;
	mov.u32 	%r41, 0;
	setp.ne.u32 	%p15, %r1, %r41;
	@%p15 bra 	$Lt_0_16386;
	.loc	3	146	0
	ld.shared.f32 	%f43, [__cuda___cuda_local_var_27007_34_callA8479744+0];
	mov.u64 	%rd36, d_CallValue;
	mul.lo.u64 	%rd37, %rd2, 4;
	add.u64 	%rd38, %rd36, %rd37;
	st.global.f32 	[%rd38+0], %f43;
$Lt_0_16386:
	.loc	3	147	0
	exit;
$LDWend__Z21binomialOptionsKernelv:
	} // _Z21binomialOptionsKernelv



// ===== COMPILED SASS (sm_100) =====

	.target	sm_100

	.elftype	@"ET_EXEC"


//--------------------- .note.nv.tkinfo           --------------------------
	.section	.note.nv.tkinfo,"",@"SHT_NOTE"
	.sectionflags	@"SHF_NOTE_NV_TKINFO"
	.tkinfo
        /*0018*/ 	.word	0x00000002
        /*0030*/ 	.string	""
        /*0030*/ 	.string	"ptxas"
        /*0030*/ 	.string	"Cuda compilation tools, release 13.0, V13.0.88"
        /*0030*/ 	.string	"Build cuda_13.0.r13.0/compiler.36424714_0"
        /*0030*/ 	.string	"-arch sm_100 "



//--------------------- .note.nv.cuinfo           --------------------------
	.section	.note.nv.cuinfo,"",@"SHT_NOTE"
	.sectionflags	@"SHF_NOTE_NV_CUINFO"
        /*0018*/ 	.short	0x0002
        /*001a*/ 	.short	0x0014
        /*001c*/ 	.short	0x0082
	.zero		2


//--------------------- .nv.info                  --------------------------
	.section	.nv.info,"",@"SHT_CUDA_INFO"
	.align	4


	//----- nvinfo : EIATTR_REGCOUNT
	.align		4
        /*0000*/ 	.byte	0x04, 0x2f
        /*0002*/ 	.short	(.L_4 - .L_3)
	.align		4
.L_3:
        /*0004*/ 	.word	index@(_Z21binomialOptionsKernelv)
        /*0008*/ 	.word	0x00000018


	//----- nvinfo : EIATTR_FRAME_SIZE
	.align		4
.L_4:
        /*000c*/ 	.byte	0x04, 0x11
        /*000e*/ 	.short	(.L_6 - .L_5)
	.align		4
.L_5:
        /*0010*/ 	.word	index@(_Z21binomialOptionsKernelv)
        /*0014*/ 	.word	0x00000000


	//----- nvinfo : EIATTR_MIN_STACK_SIZE
	.align		4
.L_6:
        /*0018*/ 	.byte	0x04, 0x12
        /*001a*/ 	.short	(.L_8 - .L_7)
	.align		4
.L_7:
        /*001c*/ 	.word	index@(_Z21binomialOptionsKernelv)
        /*0020*/ 	.word	0x00000000
.L_8:


//--------------------- .nv.compat                --------------------------
	.section	.nv.compat,"",@"SHT_CUDA_COMPAT_INFO"
	.align	4
        /*0000*/ 	.byte	0x02, 0x09, 0x00, 0x00, 0x02, 0x02, 0x01, 0x00, 0x02, 0x05, 0x05, 0x00, 0x03, 0x07, 0x01, 0x01
        /*0010*/ 	.byte	0x02, 0x03, 0x00, 0x00, 0x02, 0x06, 0x01, 0x00, 0x04, 0x0b, 0x08, 0x00, 0x01, 0x00, 0x00, 0x00
        /*0020*/ 	.byte	0x00, 0x00, 0x00, 0x00


//--------------------- .nv.info._Z21binomialOptionsKernelv --------------------------
	.section	.nv.info._Z21binomialOptionsKernelv,"",@"SHT_CUDA_INFO"
	.sectionflags	@""
	.align	4


	//----- nvinfo : EIATTR_CUDA_API_VERSION
	.align		4
        /*0000*/ 	.byte	0x04, 0x37
        /*0002*/ 	.short	(.L_10 - .L_9)
.L_9:
        /*0004*/ 	.word	0x00000082


	//----- nvinfo : EIATTR_SPARSE_MMA_MASK
	.align		4
.L_10:
        /*0008*/ 	.byte	0x03, 0x50
        /*000a*/ 	.short	0x0000


	//----- nvinfo : EIATTR_MAXREG_COUNT
	.align		4
        /*000c*/ 	.byte	0x03, 0x1b
        /*000e*/ 	.short	0x00ff


	//----- nvinfo : EIATTR_NUM_BARRIERS
	.align		4
        /*0010*/ 	.byte	0x02, 0x4c
        /*0012*/ 	.byte	0x01
	.zero		1


	//----- nvinfo : EIATTR_MERCURY_ISA_VERSION
	.align		4
        /*0014*/ 	.byte	0x03, 0x5f
        /*0016*/ 	.short	0x0101


	//----- nvinfo : EIATTR_VRC_CTA_INIT_COUNT
	.align		4
        /*0018*/ 	.byte	0x02, 0x4a
	.zero		1
	.zero		1


	//----- nvinfo : EIATTR_EXIT_INSTR_OFFSETS
	.align		4
        /*001c*/ 	.byte	0x04, 0x1c
        /*001e*/ 	.short	(.L_12 - .L_11)


	//   ....[0]....
.L_11:
        /*0020*/ 	.word	0x00000810


	//   ....[1]....
        /*0024*/ 	.word	0x000008b0


	//----- nvinfo : EIATTR_CRS_STACK_SIZE
	.align		4
.L_12:
        /*0028*/ 	.byte	0x04, 0x1e
        /*002a*/ 	.short	(.L_14 - .L_13)
.L_13:
        /*002c*/ 	.word	0x00000000


	//----- nvinfo : EIATTR_SW_WAR
	.align		4
.L_14:
        /*0030*/ 	.byte	0x04, 0x36
        /*0032*/ 	.short	(.L_16 - .L_15)
.L_15:
        /*0034*/ 	.word	0x00000008
.L_16:


//--------------------- .nv.callgraph             --------------------------
	.section	.nv.callgraph,"",@"SHT_CUDA_CALLGRAPH"
	.align	4
	.sectionentsize	8
	.align		4
        /*0000*/ 	.word	0x00000000
	.align		4
        /*0004*/ 	.word	0xffffffff
	.align		4
        /*0008*/ 	.word	0x00000000
	.align		4
        /*000c*/ 	.word	0xfffffffe
	.align		4
        /*0010*/ 	.word	0x00000000
	.align		4
        /*0014*/ 	.word	0xfffffffd
	.align		4
        /*0018*/ 	.word	0x00000000
	.align		4
        /*001c*/ 	.word	0xfffffffc


//--------------------- .nv.constant3             --------------------------
	.section	.nv.constant3,"a",@progbits
	.align	4
.nv.constant3:
	.type		d_OptionData,@object
	.size		d_OptionData,(.L_0 - d_OptionData)
d_OptionData:
	.zero		20480
.L_0:


//--------------------- .nv.constant4             --------------------------
	.section	.nv.constant4,"a",@progbits
	.align	8
	.align		8
.nv.constant4:
        /*0000*/ 	.dword	d_CallValue
	.align		8
        /*0008*/ 	.dword	d_CallBuffer


//--------------------- .text._Z21binomialOptionsKernelv --------------------------
	.section	.text._Z21binomialOptionsKernelv,"ax",@progbits
	.align	128
.text._Z21binomialOptionsKernelv:
        .type           _Z21binomialOptionsKernelv,@function
        .size           _Z21binomialOptionsKernelv,(.L_x_13 - _Z21binomialOptionsKernelv)
        .other          _Z21binomialOptionsKernelv,@"STO_CUDA_ENTRY STV_DEFAULT"
_Z21binomialOptionsKernelv:
[----:B------:R-:W-:Y:S01]  /*0000*/  LDC R1, c[0x0][0x37c] ;  /* 0x0000df00ff017b82 */ /* 0x000fe20000000800 */
[----:B------:R-:W0:Y:S01]  /*0010*/  S2R R7, SR_TID.X ;  /* 0x0000000000077919 */ /* 0x000e220000002100 */
[----:B------:R-:W1:Y:S01]  /*0020*/  LDCU.64 UR8, c[0x0][0x358] ;  /* 0x00006b00ff0877ac */ /* 0x000e620008000a00 */
[----:B------:R-:W-:Y:S01]  /*0030*/  BSSY.RECONVERGENT B0, `(.L_x_0) ;  /* 0x000003a000007945 */ /* 0x000fe20003800200 */
[----:B------:R-:W2:Y:S01]  /*0040*/  S2R R13, SR_CTAID.X ;  /* 0x00000000000d7919 */ /* 0x000ea20000002500 */
[----:B0-----:R-:W-:-:S13]  /*0050*/  ISETP.GT.AND P0, PT, R7, 0x800, PT ;  /* 0x000008000700780c */ /* 0x001fda0003f04270 */
[----:B-12---:R-:W-:Y:S05]  /*0060*/  @P0 BRA `(.L_x_1) ;  /* 0x0000000000c40947 */ /* 0x006fea0003800000 */
[C---:B------:R-:W-:Y:S01]  /*0070*/  IMAD R0, R13.reuse, 0x14, RZ ;  /* 0x000000140d007824 */ /* 0x040fe200078e02ff */
[----:B------:R-:W0:Y:S01]  /*0080*/  LDCU.64 UR4, c[0x4][0x8] ;  /* 0x01000100ff0477ac */ /* 0x000e220008000a00 */
[----:B------:R-:W-:Y:S01]  /*0090*/  IMAD R4, R13, 0x810, RZ ;  /* 0x000008100d047824 */ /* 0x000fe200078e02ff */
[----:B------:R-:W-:Y:S01]  /*00a0*/  BSSY.RECONVERGENT B1, `(.L_x_2) ;  /* 0x000002c000017945 */ /* 0x000fe20003800200 */
[----:B------:R1:W2:Y:S01]  /*00b0*/  LDC R6, c[0x3][R0+0x4] ;  /* 0x00c0010000067b82 */ /* 0x0002a20000000800 */
[----:B------:R-:W-:Y:S02]  /*00c0*/  IMAD.MOV.U32 R12, RZ, RZ, R7 ;  /* 0x000000ffff0c7224 */ /* 0x000fe400078e0007 */
[----:B------:R-:W-:-:S05]  /*00d0*/  IMAD.WIDE.U32 R4, R4, 0x4, RZ ;  /* 0x0000000404047825 */ /* 0x000fca00078e00ff */
[----:B------:R1:W3:Y:S01]  /*00e0*/  LDC R9, c[0x3][R0] ;  /* 0x00c0000000097b82 */ /* 0x0002e20000000800 */
[----:B------:R-:W-:-:S03]  /*00f0*/  IMAD.WIDE R2, R7, 0x4, R4 ;  /* 0x0000000407027825 */ /* 0x000fc600078e0204 */
[----:B0-----:R-:W-:-:S04]  /*0100*/  IADD3 R10, P0, PT, R2, UR4, RZ ;  /* 0x00000004020a7c10 */ /* 0x001fc8000ff1e0ff */
[----:B------:R1:W0:Y:S01]  /*0110*/  LDC R8, c[0x3][R0+0x8] ;  /* 0x00c0020000087b82 */ /* 0x0002220000000800 */
[----:B------:R-:W-:Y:S01]  /*0120*/  IMAD.MOV.U32 R2, RZ, RZ, R13 ;  /* 0x000000ffff027224 */ /* 0x000fe200078e000d */
[----:B------:R-:W-:Y:S01]  /*0130*/  IADD3.X R11, PT, PT, R3, UR5, RZ, P0, !PT ;  /* 0x00000005030b7c10 */ /* 0x000fe200087fe4ff */
[----:B------:R-:W-:-:S07]  /*0140*/  HFMA2 R3, -RZ, RZ, 0, 0 ;  /* 0x00000000ff037431 */ /* 0x000fce00000001ff */
.L_x_3:
[----:B----4-:R-:W-:Y:S02]  /*0150*/  I2FP.F32.S32 R13, R12 ;  /* 0x0000000c000d7245 */ /* 0x010fe40000201400 */
[----:B------:R-:W-:-:S03]  /*0160*/  IADD3 R12, PT, PT, R12, 0x100, RZ ;  /* 0x000001000c0c7810 */ /* 0x000fc60007ffe0ff */
[----:B------:R-:W-:-:S04]  /*0170*/  FADD R13, R13, R13 ;  /* 0x0000000d0d0d7221 */ /* 0x000fc80000000000 */
[----:B------:R-:W-:-:S04]  /*0180*/  FADD R13, R13, -2048 ;  /* 0xc50000000d0d7421 */ /* 0x000fc80000000000 */
[----:B0-----:R-:W-:-:S04]  /*0190*/  FMUL R13, R8, R13 ;  /* 0x0000000d080d7220 */ /* 0x001fc80000400000 */
[----:B------:R-:W-:-:S06]  /*01a0*/  FMUL R14, R13, 1.4426950216293334961 ;  /* 0x3fb8aa3b0d0e7820 */ /* 0x000fcc0000400000 */
[----:B------:R-:W0:Y:S02]  /*01b0*/  FRND.TRUNC R14, R14 ;  /* 0x0000000e000e7307 */ /* 0x000e24000020d000 */
[C---:B0-----:R-:W-:Y:S01]  /*01c0*/  FFMA R15, R14.reuse, -0.693145751953125, R13 ;  /* 0xbf3172000e0f7823 */ /* 0x041fe2000000000d */
[----:B------:R-:W-:-:S03]  /*01d0*/  FSETP.GEU.AND P0, PT, R14, -126, PT ;  /* 0xc2fc00000e00780b */ /* 0x000fc60003f0e000 */
[----:B------:R-:W-:-:S04]  /*01e0*/  FFMA R15, R14, -1.428606765330187045e-06, R15 ;  /* 0xb5bfbe8e0e0f7823 */ /* 0x000fc8000000000f */
[----:B------:R-:W-:Y:S01]  /*01f0*/  FMUL R17, R15, 1.4426950216293334961 ;  /* 0x3fb8aa3b0f117820 */ /* 0x000fe20000400000 */
[----:B------:R-:W-:-:S04]  /*0200*/  FMUL R15, R14, 0.5 ;  /* 0x3f0000000e0f7820 */ /* 0x000fc80000400000 */
[----:B------:R-:W-:Y:S02]  /*0210*/  FSETP.GEU.AND P1, PT, R17, -126, PT ;  /* 0xc2fc00001100780b */ /* 0x000fe40003f2e000 */
[----:B------:R-:W-:Y:S01]  /*0220*/  FSEL R15, R15, R14, !P0 ;  /* 0x0000000e0f0f7208 */ /* 0x000fe20004000000 */
[----:B------:R-:W-:-:S03]  /*0230*/  IMAD.MOV.U32 R14, RZ, RZ, R10 ;  /* 0x000000ffff0e7224 */ /* 0x000fc600078e000a */
[----:B------:R0:W4:Y:S07]  /*0240*/  MUFU.EX2 R16, R15 ;  /* 0x0000000f00107308 */ /* 0x00012e0000000800 */
[----:B------:R-:W-:Y:S01]  /*0250*/  @!P1 FMUL R17, R17, 0.5 ;  /* 0x3f00000011119820 */ /* 0x000fe20000400000 */
[----:B0-----:R-:W-:-:S03]  /*0260*/  IMAD.MOV.U32 R15, RZ, RZ, R11 ;  /* 0x000000ffff0f7224 */ /* 0x001fc600078e000b */
[----:B------:R-:W0:Y:S01]  /*0270*/  MUFU.EX2 R19, R17 ;  /* 0x0000001100137308 */ /* 0x000e220000000800 */
[----:B----4-:R-:W-:Y:S01]  /*0280*/  @!P0 FMUL R16, R16, R16 ;  /* 0x0000001010108220 */ /* 0x010fe20000400000 */
[----:B------:R-:W-:Y:S01]  /*0290*/  FSETP.GT.AND P0, PT, R13, 105, PT ;  /* 0x42d200000d00780b */ /* 0x000fe20003f04000 */
[----:B0-----:R-:W-:Y:S01]  /*02a0*/  @!P1 FMUL R19, R19, R19 ;  /* 0x0000001313139220 */ /* 0x001fe20000400000 */
[----:B------:R-:W-:-:S03]  /*02b0*/  FSETP.GEU.AND P1, PT, R13, -105, PT ;  /* 0xc2d200000d00780b */ /* 0x000fc60003f2e000 */
[----:B------:R-:W-:-:S05]  /*02c0*/  FMUL R16, R16, R19 ;  /* 0x0000001310107220 */ /* 0x000fca0000400000 */
[----:B------:R-:W-:Y:S02]  /*02d0*/  FSEL R16, R16, RZ, P1 ;  /* 0x000000ff10107208 */ /* 0x000fe40000800000 */
[----:B------:R-:W-:Y:S02]  /*02e0*/  IADD3 R10, P1, PT, R10, 0x400, RZ ;  /* 0x000004000a0a7810 */ /* 0x000fe40007f3e0ff */
[----:B------:R-:W-:Y:S02]  /*02f0*/  FSEL R16, R16, +INF , !P0 ;  /* 0x7f80000010107808 */ /* 0x000fe40004000000 */
[----:B------:R-:W-:Y:S01]  /*0300*/  ISETP.GT.AND P0, PT, R12, 0x800, PT ;  /* 0x000008000c00780c */ /* 0x000fe20003f04270 */
[----:B------:R-:W-:Y:S02]  /*0310*/  IMAD.X R11, RZ, RZ, R11, P1 ;  /* 0x000000ffff0b7224 */ /* 0x000fe400008e060b */
[----:B--23--:R-:W-:-:S05]  /*0320*/  FFMA R16, R9, R16, -R6 ;  /* 0x0000001009107223 */ /* 0x00cfca0000000806 */
[----:B------:R-:W-:-:S05]  /*0330*/  FMNMX R13, RZ, R16, !PT ;  /* 0x00000010ff0d7209 */ /* 0x000fca0007800000 */
[----:B------:R4:W-:Y:S01]  /*0340*/  STG.E desc[UR8][R14.64], R13 ;  /* 0x0000000d0e007986 */ /* 0x0009e2000c101908 */
[----:B------:R-:W-:Y:S05]  /*0350*/  @!P0 BRA `(.L_x_3) ;  /* 0xfffffffc007c8947 */ /* 0x000fea000383ffff */
[----:B------:R-:W-:Y:S05]  /*0360*/  BSYNC.RECONVERGENT B1 ;  /* 0x0000000000017941 */ /* 0x000fea0003800200 */
.L_x_2:
[----:B------:R-:W-:Y:S05]  /*0370*/  BRA `(.L_x_4) ;  /* 0x0000000000147947 */ /* 0x000fea0003800000 */
.L_x_1:
[C---:B------:R-:W-:Y:S01]  /*0380*/  IMAD R4, R13.reuse, 0x810, RZ ;  /* 0x000008100d047824 */ /* 0x040fe200078e02ff */
[----:B------:R-:W-:Y:S01]  /*0390*/  MOV R3, RZ ;  /* 0x000000ff00037202 */ /* 0x000fe20000000f00 */
[----:B------:R-:W-:Y:S02]  /*03a0*/  IMAD R0, R13, 0x14, RZ ;  /* 0x000000140d007824 */ /* 0x000fe400078e02ff */
[----:B------:R-:W-:-:S04]  /*03b0*/  IMAD.WIDE.U32 R4, R4, 0x4, RZ ;  /* 0x0000000404047825 */ /* 0x000fc800078e00ff */
[----:B------:R-:W-:-:S07]  /*03c0*/  IMAD.MOV.U32 R2, RZ, RZ, R13 ;  /* 0x000000ffff027224 */ /* 0x000fce00078e000d */
.L_x_4:
[----:B------:R-:W-:Y:S05]  /*03d0*/  BSYNC.RECONVERGENT B0 ;  /* 0x0000000000007941 */ /* 0x000fea0003800200 */
.L_x_0:
[----:B------:R0:W2:Y:S01]  /*03e0*/  LDC R6, c[0x3][R0+0xc] ;  /* 0x00c0030000067b82 */ /* 0x0000a20000000800 */
[----:B------:R-:W3:Y:S01]  /*03f0*/  LDCU.64 UR10, c[0x4][0x8] ;  /* 0x01000100ff0a77ac */ /* 0x000ee20008000a00 */
[----:B------:R-:W-:Y:S01]  /*0400*/  IMAD.MOV.U32 R9, RZ, RZ, 0x800 ;  /* 0x00000800ff097424 */ /* 0x000fe200078e00ff */
[----:B------:R-:W-:Y:S02]  /*0410*/  UMOV UR4, 0x400 ;  /* 0x0000040000047882 */ /* 0x000fe40000000000 */
[----:B------:R-:W-:-:S03]  /*0420*/  UIADD3 UR5, UPT, UPT, UR4, 0x400, URZ ;  /* 0x0000040004057890 */ /* 0x000fc6000fffe0ff */
[----:B------:R0:W0:Y:S08]  /*0430*/  LDC R8, c[0x3][R0+0x10] ;  /* 0x00c0040000087b82 */ /* 0x0000300000000800 */
[----:B------:R-:W5:Y:S01]  /*0440*/  S2UR UR6, SR_CgaCtaId ;  /* 0x00000000000679c3 */ /* 0x000f620000008800 */
[----:B---3--:R-:W-:-:S04]  /*0450*/  IADD3 R4, P0, PT, R4, UR10, RZ ;  /* 0x0000000a04047c10 */ /* 0x008fc8000ff1e0ff */
[----:B------:R-:W-:Y:S01]  /*0460*/  IADD3.X R5, PT, PT, R5, UR11, RZ, P0, !PT ;  /* 0x0000000b05057c10 */ /* 0x000fe200087fe4ff */
[----:B-----5:R-:W-:Y:S02]  /*0470*/  ULEA UR4, UR6, UR4, 0x18 ;  /* 0x0000000406047291 */ /* 0x020fe4000f8ec0ff */
[----:B------:R-:W-:-:S12]  /*0480*/  ULEA UR5, UR6, UR5, 0x18 ;  /* 0x0000000506057291 */ /* 0x000fd8000f8ec0ff */
.L_x_11:
[----:B------:R-:W-:-:S13]  /*0490*/  ISETP.GT.AND P0, PT, R9, RZ, PT ;  /* 0x000000ff0900720c */ /* 0x000fda0003f04270 */
[----:B-1----:R-:W-:Y:S05]  /*04a0*/  @!P0 BRA `(.L_x_5) ;  /* 0x0000000000c88947 */ /* 0x002fea0003800000 */
[----:B01----:R-:W-:-:S07]  /*04b0*/  HFMA2 R0, -RZ, RZ, 0, 0 ;  /* 0x00000000ff007431 */ /* 0x003fce00000001ff */
.L_x_10:
[----:B-1--4-:R-:W-:Y:S01]  /*04c0*/  VIADDMNMX R14, R9, -R0, 0xff, PT ;  /* 0x000000ff090e7446 */ /* 0x012fe20003800900 */
[----:B------:R-:W-:Y:S03]  /*04d0*/  BAR.SYNC.DEFER_BLOCKING 0x0 ;  /* 0x0000000000007b1d */ /* 0x000fe60000010000 */
[C---:B------:R-:W-:Y:S01]  /*04e0*/  ISETP.GE.AND P0, PT, R14.reuse, R7, PT ;  /* 0x000000070e00720c */ /* 0x040fe20003f06270 */
[C---:B------:R-:W-:Y:S01]  /*04f0*/  VIADD R11, R14.reuse, 0xffffffff ;  /* 0xffffffff0e0b7836 */ /* 0x040fe20000000000 */
[----:B------:R-:W-:Y:S01]  /*0500*/  IADD3 R10, PT, PT, R14, -0x20, RZ ;  /* 0xffffffe00e0a7810 */ /* 0x000fe20007ffe0ff */
[----:B------:R-:W-:Y:S03]  /*0510*/  BSSY.RECONVERGENT B0, `(.L_x_6) ;  /* 0x0000008000007945 */ /* 0x000fe60003800200 */
[----:B------:R-:W-:-:S07]  /*0520*/  ISETP.GT.AND P1, PT, R10, R11, PT ;  /* 0x0000000b0a00720c */ /* 0x000fce0003f24270 */
[----:B------:R-:W-:Y:S06]  /*0530*/  @!P0 BRA `(.L_x_7) ;  /* 0x0000000000148947 */ /* 0x000fec0003800000 */
[----:B------:R-:W-:-:S04]  /*0540*/  IMAD.IADD R13, R7, 0x1, R0 ;  /* 0x00000001070d7824 */ /* 0x000fc800078e0200 */
[----:B------:R-:W-:-:S06]  /*0550*/  IMAD.WIDE R12, R13, 0x4, R4 ;  /* 0x000000040d0c7825 */ /* 0x000fcc00078e0204 */
[----:B------:R-:W3:Y:S01]  /*0560*/  LDG.E R12, desc[UR8][R12.64] ;  /* 0x000000080c0c7981 */ /* 0x000ee2000c1e1900 */
[----:B------:R-:W-:-:S05]  /*0570*/  LEA R11, R7, UR5, 0x2 ;  /* 0x00000005070b7c11 */ /* 0x000fca000f8e10ff */
[----:B---3--:R0:W-:Y:S02]  /*0580*/  STS [R11], R12 ;  /* 0x0000000c0b007388 */ /* 0x0081e40000000800 */
.L_x_7:
[----:B------:R-:W-:Y:S05]  /*0590*/  BSYNC.RECONVERGENT B0 ;  /* 0x0000000000007941 */ /* 0x000fea0003800200 */
.L_x_6:
[----:B------:R-:W-:Y:S05]  /*05a0*/  @P1 BRA `(.L_x_8) ;  /* 0x0000000000601947 */ /* 0x000fea0003800000 */
[C---:B0-----:R-:W-:Y:S01]  /*05b0*/  IADD3 R12, PT, PT, R14.reuse, -0x2, RZ ;  /* 0xfffffffe0e0c7810 */ /* 0x041fe20007ffe0ff */
[----:B------:R-:W-:Y:S01]  /*05c0*/  VIADD R17, R14, 0xffffffdf ;  /* 0xffffffdf0e117836 */ /* 0x000fe20000000000 */
[----:B------:R-:W-:-:S07]  /*05d0*/  IADD3 R11, PT, PT, R7, -0x1, RZ ;  /* 0xffffffff070b7810 */ /* 0x000fce0007ffe0ff */
.L_x_9:
[----:B------:R-:W-:Y:S01]  /*05e0*/  BAR.SYNC.DEFER_BLOCKING 0x0 ;  /* 0x0000000000007b1d */ /* 0x000fe20000010000 */
[C---:B------:R-:W-:Y:S02]  /*05f0*/  ISETP.GE.AND P0, PT, R12.reuse, R11, PT ;  /* 0x0000000b0c00720c */ /* 0x040fe40003f06270 */
[C---:B------:R-:W-:Y:S01]  /*0600*/  ISETP.GE.AND P1, PT, R12.reuse, R7, PT ;  /* 0x000000070c00720c */ /* 0x040fe20003f26270 */
[----:B------:R-:W-:-:S10]  /*0610*/  VIADD R12, R12, 0xfffffffe ;  /* 0xfffffffe0c0c7836 */ /* 0x000fd40000000000 */
[C---:B------:R-:W-:Y:S02]  /*0620*/  @P0 LEA R18, R7.reuse, UR5, 0x2 ;  /* 0x0000000507120c11 */ /* 0x040fe4000f8e10ff */
[C---:B------:R-:W-:Y:S02]  /*0630*/  @P0 LEA R16, R7.reuse, UR4, 0x2 ;  /* 0x0000000407100c11 */ /* 0x040fe4000f8e10ff */
[C---:B------:R-:W-:Y:S02]  /*0640*/  @P1 LEA R19, R7.reuse, UR4, 0x2 ;  /* 0x0000000407131c11 */ /* 0x040fe4000f8e10ff */
[----:B-1----:R-:W-:Y:S01]  /*0650*/  @P1 LEA R21, R7, UR5, 0x2 ;  /* 0x0000000507151c11 */ /* 0x002fe2000f8e10ff */
[----:B------:R-:W2:Y:S04]  /*0660*/  @P0 LDS R13, [R18+0x4] ;  /* 0x00000400120d0984 */ /* 0x000ea80000000800 */
[----:B------:R-:W0:Y:S01]  /*0670*/  @P0 LDS R14, [R18] ;  /* 0x00000000120e0984 */ /* 0x000e220000000800 */
[----:B--2---:R-:W-:-:S04]  /*0680*/  @P0 FMUL R13, R6, R13 ;  /* 0x0000000d060d0220 */ /* 0x004fc80000400000 */
[----:B0-----:R-:W-:-:S05]  /*0690*/  @P0 FFMA R13, R8, R14, R13 ;  /* 0x0000000e080d0223 */ /* 0x001fca000000000d */
[----:B------:R-:W-:Y:S01]  /*06a0*/  @P0 STS [R16], R13 ;  /* 0x0000000d10000388 */ /* 0x000fe20000000800 */
[----:B------:R-:W-:Y:S01]  /*06b0*/  BAR.SYNC.DEFER_BLOCKING 0x0 ;  /* 0x0000000000007b1d */ /* 0x000fe20000010000 */
[----:B------:R-:W-:-:S05]  /*06c0*/  ISETP.GE.AND P0, PT, R12, R17, PT ;  /* 0x000000110c00720c */ /* 0x000fca0003f06270 */
[----:B------:R-:W0:Y:S04]  /*06d0*/  @P1 LDS R15, [R19+0x4] ;  /* 0x00000400130f1984 */ /* 0x000e280000000800 */
[----:B------:R-:W1:Y:S01]  /*06e0*/  @P1 LDS R14, [R19] ;  /* 0x00000000130e1984 */ /* 0x000e620000000800 */
[----:B0-----:R-:W-:-:S04]  /*06f0*/  @P1 FMUL R15, R6, R15 ;  /* 0x0000000f060f1220 */ /* 0x001fc80000400000 */
[----:B-1----:R-:W-:-:S05]  /*0700*/  @P1 FFMA R14, R8, R14, R15 ;  /* 0x0000000e080e1223 */ /* 0x002fca000000000f */
[----:B------:R1:W-:Y:S01]  /*0710*/  @P1 STS [R21], R14 ;  /* 0x0000000e15001388 */ /* 0x0003e20000000800 */
[----:B------:R-:W-:Y:S05]  /*0720*/  @P0 BRA `(.L_x_9) ;  /* 0xfffffffc00ac0947 */ /* 0x000fea000383ffff */
.L_x_8:
[----:B------:R-:W-:Y:S01]  /*0730*/  BAR.SYNC.DEFER_BLOCKING 0x0 ;  /* 0x0000000000007b1d */ /* 0x000fe20000010000 */
[----:B------:R-:W-:-:S13]  /*0740*/  ISETP.GE.AND P0, PT, R10, R7, PT ;  /* 0x000000070a00720c */ /* 0x000fda0003f06270 */
[C---:B------:R-:W-:Y:S02]  /*0750*/  @P0 LEA R13, R7.reuse, UR5, 0x2 ;  /* 0x00000005070d0c11 */ /* 0x040fe4000f8e10ff */
[----:B0-----:R-:W-:Y:S01]  /*0760*/  @P0 IADD3 R11, PT, PT, R7, R0, RZ ;  /* 0x00000000070b0210 */ /* 0x001fe20007ffe0ff */
[----:B------:R-:W-:-:S04]  /*0770*/  VIADD R0, R0, 0xe0 ;  /* 0x000000e000007836 */ /* 0x000fc80000000000 */
[----:B------:R-:W-:Y:S01]  /*0780*/  @P0 IMAD.WIDE R10, R11, 0x4, R4 ;  /* 0x000000040b0a0825 */ /* 0x000fe200078e0204 */
[----:B------:R-:W0:Y:S04]  /*0790*/  @P0 LDS R13, [R13] ;  /* 0x000000000d0d0984 */ /* 0x000e280000000800 */
[----:B0-----:R3:W-:Y:S01]  /*07a0*/  @P0 STG.E desc[UR8][R10.64], R13 ;  /* 0x0000000d0a000986 */ /* 0x0017e2000c101908 */
[----:B------:R-:W-:-:S13]  /*07b0*/  ISETP.GE.AND P0, PT, R0, R9, PT ;  /* 0x000000090000720c */ /* 0x000fda0003f06270 */
[----:B---3--:R-:W-:Y:S05]  /*07c0*/  @!P0 BRA `(.L_x_10) ;  /* 0xfffffffc003c8947 */ /* 0x008fea000383ffff */
.L_x_5:
[----:B------:R-:W-:-:S04]  /*07d0*/  IADD3 R9, PT, PT, R9, -0x20, RZ ;  /* 0xffffffe009097810 */ /* 0x000fc80007ffe0ff */
[----:B------:R-:W-:-:S13]  /*07e0*/  ISETP.NE.AND P0, PT, R9, RZ, PT ;  /* 0x000000ff0900720c */ /* 0x000fda0003f05270 */
[----:B------:R-:W-:Y:S05]  /*07f0*/  @P0 BRA `(.L_x_11) ;  /* 0xfffffffc00240947 */ /* 0x000fea000383ffff */
[----:B------:R-:W-:-:S13]  /*0800*/  ISETP.NE.U32.AND P0, PT, R7, RZ, PT ;  /* 0x000000ff0700720c */ /* 0x000fda0003f05070 */
[----:B------:R-:W-:Y:S05]  /*0810*/  @P0 EXIT ;  /* 0x000000000000094d */ /* 0x000fea0003800000 */
[----:B------:R-:W3:Y:S01]  /*0820*/  S2UR UR5, SR_CgaCtaId ;  /* 0x00000000000579c3 */ /* 0x000ee20000008800 */
[----:B------:R-:W-:Y:S01]  /*0830*/  UMOV UR4, 0x400 ;  /* 0x0000040000047882 */ /* 0x000fe20000000000 */
[----:B------:R-:W-:-:S06]  /*0840*/  IMAD.SHL.U32 R3, R3, 0x4, RZ ;  /* 0x0000000403037824 */ /* 0x000fcc00078e00ff */
[----:B------:R-:W5:Y:S01]  /*0850*/  LDC.64 R4, c[0x4][RZ] ;  /* 0x01000000ff047b82 */ /* 0x000f620000000a00 */
[----:B---3--:R-:W-:Y:S01]  /*0860*/  ULEA UR4, UR5, UR4, 0x18 ;  /* 0x0000000405047291 */ /* 0x008fe2000f8ec0ff */
[----:B-----5:R-:W-:-:S08]  /*0870*/  IMAD.WIDE.U32 R4, R2, 0x4, R4 ;  /* 0x0000000402047825 */ /* 0x020fd000078e0004 */
[----:B------:R-:W3:Y:S01]  /*0880*/  LDS R7, [UR4+0x400] ;  /* 0x00040004ff077984 */ /* 0x000ee20008000800 */
[----:B------:R-:W-:-:S05]  /*0890*/  IADD3 R5, PT, PT, R5, R3, RZ ;  /* 0x0000000305057210 */ /* 0x000fca0007ffe0ff */
[----:B---3--:R-:W-:Y:S01]  /*08a0*/  STG.E desc[UR8][R4.64], R7 ;  /* 0x0000000704007986 */ /* 0x008fe2000c101908 */
[----:B------:R-:W-:Y:S05]  /*08b0*/  EXIT ;  /* 0x000000000000794d */ /* 0x000fea0003800000 */
.L_x_12:
[----:B------:R-:W-:-:S00]  /*08c0*/  BRA `(.L_x_12) ;  /* 0xfffffffc00fc7947 */ /* 0x000fc0000383ffff */
[----:B------:R-:W-:-:S00]  /*08d0*/  NOP ;  /* 0x0000000000007918 */ /* 0x000fc00000000000 */
        /* <DEDUP_REMOVED lines=10> */
.L_x_13:


//--------------------- .nv.shared._Z21binomialOptionsKernelv --------------------------
	.section	.nv.shared._Z21binomialOptionsKernelv,"aw",@nobits
	.sectionflags	@""
	.align	4
.nv.shared._Z21binomialOptionsKernelv:
	.zero		3072


//--------------------- .nv.shared.reserved.0     --------------------------
	.section	.nv.shared.reserved.0,"aw",@nobits
	.weak		__nv_reservedSMEM_offset_0_alias
	.size		__nv_reservedSMEM_offset_0_alias, 0, 64
	.other		__nv_reservedSMEM_offset_0_alias,@"STO_CUDA_RESERVED_SHARED STV_DEFAULT"
__nv_reservedSMEM_offset_0_alias:
	.zero		0
	.zero		64


//--------------------- .nv.global                --------------------------
	.section	.nv.global,"aw",@nobits
	.align	4
.nv.global:
	.type		d_CallValue,@object
	.size		d_CallValue,(d_CallBuffer - d_CallValue)
d_CallValue:
	.zero		4096
	.type		d_CallBuffer,@object
	.size		d_CallBuffer,(.L_2 - d_CallBuffer)
d_CallBuffer:
	.zero		8454144
.L_2:


//--------------------- .nv.constant0._Z21binomialOptionsKernelv --------------------------
	.section	.nv.constant0._Z21binomialOptionsKernelv,"a",@progbits
	.sectionflags	@""
	.align	4
.nv.constant0._Z21binomialOptionsKernelv:
	.zero		896


//--------------------- SYMBOLS --------------------------

	.type		.nv.reservedSmem.offset0,@object
	.size		.nv.reservedSmem.offset0,0x4
	.type		.nv.reservedSmem.cap,@object
	.size		.nv.reservedSmem.cap,0x4
